//
// Generated by NVIDIA NVVM Compiler
//
// Compiler Build ID: CL-36424714
// Cuda compilation tools, release 13.0, V13.0.88
// Based on NVVM 20.0.0
//

.version 9.0
.target sm_100
.address_size 64

	// .globl	_Z25device_boundary_conditionPdii

.visible .entry _Z25device_boundary_conditionPdii(
	.param .u64 .ptr .align 1 _Z25device_boundary_conditionPdii_param_0,
	.param .u32 _Z25device_boundary_conditionPdii_param_1,
	.param .u32 _Z25device_boundary_conditionPdii_param_2
)
{
	.reg .pred 	%p<7>;
	.reg .b32 	%r<23>;
	.reg .b64 	%rd<23>;
	.reg .b64 	%fd<5>;

	ld.param.u64 	%rd2, [_Z25device_boundary_conditionPdii_param_0];
	ld.param.u32 	%r3, [_Z25device_boundary_conditionPdii_param_1];
	ld.param.u32 	%r4, [_Z25device_boundary_conditionPdii_param_2];
	cvta.to.global.u64 	%rd1, %rd2;
	mov.u32 	%r5, %ctaid.x;
	mov.u32 	%r6, %ntid.x;
	mov.u32 	%r7, %tid.x;
	mad.lo.s32 	%r1, %r5, %r6, %r7;
	mov.u32 	%r8, %ctaid.y;
	mov.u32 	%r9, %ntid.y;
	mov.u32 	%r10, %tid.y;
	mad.lo.s32 	%r2, %r8, %r9, %r10;
	setp.ge.s32 	%p1, %r1, %r4;
	@%p1 bra 	$L__BB0_5;
	setp.ne.s32 	%p2, %r2, 0;
	@%p2 bra 	$L__BB0_3;
	add.s32 	%r11, %r3, 2;
	mad.lo.s32 	%r12, %r11, %r1, %r11;
	mul.wide.s32 	%rd3, %r12, 8;
	add.s64 	%rd4, %rd1, %rd3;
	ld.global.f64 	%fd1, [%rd4+16];
	st.global.f64 	[%rd4], %fd1;
$L__BB0_3:
	add.s32 	%r13, %r3, -1;
	setp.ne.s32 	%p3, %r2, %r13;
	@%p3 bra 	$L__BB0_5;
	add.s32 	%r14, %r3, 2;
	mad.lo.s32 	%r15, %r14, %r1, %r14;
	add.s32 	%r16, %r15, %r3;
	mul.wide.s32 	%rd5, %r16, 8;
	add.s64 	%rd6, %rd1, %rd5;
	ld.global.f64 	%fd2, [%rd6+-8];
	st.global.f64 	[%rd6+8], %fd2;
$L__BB0_5:
	setp.ge.s32 	%p4, %r2, %r3;
	@%p4 bra 	$L__BB0_10;
	setp.ne.s32 	%p5, %r1, 0;
	@%p5 bra 	$L__BB0_8;
	shl.b32 	%r17, %r3, 1;
	add.s32 	%r18, %r17, 4;
	cvt.u64.u32 	%rd7, %r18;
	cvt.u64.u32 	%rd8, %r2;
	add.s64 	%rd9, %rd7, %rd8;
	shl.b64 	%rd10, %rd9, 3;
	add.s64 	%rd11, %rd1, %rd10;
	ld.global.f64 	%fd3, [%rd11+8];
	mul.wide.u32 	%rd12, %r2, 8;
	add.s64 	%rd13, %rd1, %rd12;
	st.global.f64 	[%rd13+8], %fd3;
$L__BB0_8:
	add.s32 	%r19, %r4, -1;
	setp.ne.s32 	%p6, %r1, %r19;
	@%p6 bra 	$L__BB0_10;
	add.s32 	%r20, %r3, 2;
	mul.lo.s32 	%r21, %r20, %r1;
	cvt.s64.s32 	%rd14, %r21;
	cvt.u64.u32 	%rd15, %r2;
	add.s64 	%rd16, %rd14, %rd15;
	shl.b64 	%rd17, %rd16, 3;
	add.s64 	%rd18, %rd1, %rd17;
	ld.global.f64 	%fd4, [%rd18+8];
	mad.lo.s32 	%r22, %r20, %r4, %r20;
	cvt.s64.s32 	%rd19, %r22;
	add.s64 	%rd20, %rd19, %rd15;
	shl.b64 	%rd21, %rd20, 3;
	add.s64 	%rd22, %rd1, %rd21;
	st.global.f64 	[%rd22+8], %fd4;
$L__BB0_10:
	ret;

}
	// .globl	_Z16device_time_stepPdS_S_iidddd
.visible .entry _Z16device_time_stepPdS_S_iidddd(
	.param .u64 .ptr .align 1 _Z16device_time_stepPdS_S_iidddd_param_0,
	.param .u64 .ptr .align 1 _Z16device_time_stepPdS_S_iidddd_param_1,
	.param .u64 .ptr .align 1 _Z16device_time_stepPdS_S_iidddd_param_2,
	.param .u32 _Z16device_time_stepPdS_S_iidddd_param_3,
	.param .u32 _Z16device_time_stepPdS_S_iidddd_param_4,
	.param .f64 _Z16device_time_stepPdS_S_iidddd_param_5,
	.param .f64 _Z16device_time_stepPdS_S_iidddd_param_6,
	.param .f64 _Z16device_time_stepPdS_S_iidddd_param_7,
	.param .f64 _Z16device_time_stepPdS_S_iidddd_param_8
)
{
	.reg .pred 	%p<8>;
	.reg .b32 	%r<38>;
	.reg .b64 	%rd<33>;
	.reg .b64 	%fd<23>;

	ld.param.u64 	%rd5, [_Z16device_time_stepPdS_S_iidddd_param_1];
	ld.param.u64 	%rd6, [_Z16device_time_stepPdS_S_iidddd_param_2];
	ld.param.u32 	%r9, [_Z16device_time_stepPdS_S_iidddd_param_3];
	ld.param.u32 	%r10, [_Z16device_time_stepPdS_S_iidddd_param_4];
	ld.param.f64 	%fd1, [_Z16device_time_stepPdS_S_iidddd_param_5];
	ld.param.f64 	%fd2, [_Z16device_time_stepPdS_S_iidddd_param_6];
	ld.param.f64 	%fd3, [_Z16device_time_stepPdS_S_iidddd_param_7];
	ld.param.f64 	%fd4, [_Z16device_time_stepPdS_S_iidddd_param_8];
	mov.u32 	%r1, %ctaid.x;
	mov.u32 	%r11, %ntid.x;
	mov.u32 	%r2, %tid.x;
	mad.lo.s32 	%r3, %r1, %r11, %r2;
	mov.u32 	%r4, %ctaid.y;
	mov.u32 	%r12, %ntid.y;
	mov.u32 	%r5, %tid.y;
	mad.lo.s32 	%r13, %r4, %r12, %r5;
	setp.ge.s32 	%p1, %r3, %r10;
	setp.ge.s32 	%p2, %r13, %r9;
	or.pred  	%p3, %p1, %p2;
	@%p3 bra 	$L__BB1_2;
	ld.param.u64 	%rd32, [_Z16device_time_stepPdS_S_iidddd_param_0];
	cvta.to.global.u64 	%rd7, %rd32;
	cvta.to.global.u64 	%rd8, %rd5;
	cvta.to.global.u64 	%rd9, %rd6;
	add.s32 	%r14, %r9, 2;
	mul.lo.s32 	%r15, %r14, %r3;
	add.s32 	%r16, %r15, %r14;
	shl.b32 	%r17, %r14, 1;
	add.s32 	%r18, %r15, %r17;
	add.s32 	%r19, %r16, %r13;
	cvt.s64.s32 	%rd10, %r16;
	cvt.u64.u32 	%rd11, %r13;
	add.s64 	%rd12, %rd10, %rd11;
	shl.b64 	%rd13, %rd12, 3;
	add.s64 	%rd14, %rd7, %rd13;
	ld.global.f64 	%fd5, [%rd14+8];
	add.s64 	%rd15, %rd8, %rd13;
	ld.global.f64 	%fd6, [%rd15+8];
	add.f64 	%fd7, %fd6, %fd6;
	sub.f64 	%fd8, %fd7, %fd5;
	mul.f64 	%fd9, %fd1, %fd1;
	mul.f64 	%fd10, %fd9, %fd4;
	mul.f64 	%fd11, %fd4, %fd10;
	mul.f64 	%fd12, %fd2, %fd3;
	div.rn.f64 	%fd13, %fd11, %fd12;
	cvt.s64.s32 	%rd16, %r15;
	add.s64 	%rd17, %rd16, %rd11;
	shl.b64 	%rd18, %rd17, 3;
	add.s64 	%rd19, %rd8, %rd18;
	ld.global.f64 	%fd14, [%rd19+8];
	cvt.s64.s32 	%rd20, %r18;
	add.s64 	%rd21, %rd20, %rd11;
	shl.b64 	%rd22, %rd21, 3;
	add.s64 	%rd23, %rd8, %rd22;
	ld.global.f64 	%fd15, [%rd23+8];
	add.f64 	%fd16, %fd14, %fd15;
	mul.wide.s32 	%rd24, %r19, 8;
	add.s64 	%rd25, %rd8, %rd24;
	ld.global.f64 	%fd17, [%rd25];
	add.f64 	%fd18, %fd16, %fd17;
	ld.global.f64 	%fd19, [%rd15+16];
	add.f64 	%fd20, %fd18, %fd19;
	fma.rn.f64 	%fd21, %fd6, 0dC010000000000000, %fd20;
	fma.rn.f64 	%fd22, %fd13, %fd21, %fd8;
	add.s64 	%rd26, %rd9, %rd13;
	st.global.f64 	[%rd26+8], %fd22;
$L__BB1_2:
	// begin inline asm
	mov.u32 %r20, %envreg2;
	// end inline asm
	cvt.u64.u32 	%rd27, %r20;
	// begin inline asm
	mov.u32 %r21, %envreg1;
	// end inline asm
	cvt.u64.u32 	%rd28, %r21;
	shl.b64 	%rd29, %rd28, 32;
	or.b64  	%rd1, %rd29, %rd27;
	setp.ne.s64 	%p4, %rd1, 0;
	@%p4 bra 	$L__BB1_4;
	// begin inline asm
	trap;
	// end inline asm
$L__BB1_4:
	barrier.sync 	0;
	add.s32 	%r22, %r2, %r5;
	mov.u32 	%r23, %tid.z;
	or.b32  	%r24, %r22, %r23;
	setp.ne.s32 	%p5, %r24, 0;
	@%p5 bra 	$L__BB1_7;
	add.s64 	%rd30, %rd1, 4;
	mov.u32 	%r27, %nctaid.x;
	mov.u32 	%r28, %nctaid.y;
	mul.lo.s32 	%r29, %r27, %r28;
	mov.u32 	%r30, %nctaid.z;
	mul.lo.s32 	%r31, %r29, %r30;
	add.s32 	%r32, %r1, %r4;
	mov.u32 	%r33, %ctaid.z;
	neg.s32 	%r34, %r33;
	setp.eq.s32 	%p6, %r32, %r34;
	sub.s32 	%r35, -2147483647, %r31;
	selp.b32 	%r26, %r35, 1, %p6;
	// begin inline asm
	atom.add.release.gpu.u32 %r25,[%rd30],%r26;
	// end inline asm
$L__BB1_6:
	// begin inline asm
	ld.acquire.gpu.u32 %r36,[%rd30];
	// end inline asm
	xor.b32  	%r37, %r36, %r25;
	setp.gt.s32 	%p7, %r37, -1;
	@%p7 bra 	$L__BB1_6;
$L__BB1_7:
	barrier.sync 	0;
	ret;

}


// ===== COMPILED SASS (sm_100) =====

	.target	sm_100

	.elftype	@"ET_EXEC"


//--------------------- .note.nv.tkinfo           --------------------------
	.section	.note.nv.tkinfo,"",@"SHT_NOTE"
	.sectionflags	@"SHF_NOTE_NV_TKINFO"
	.tkinfo
        /*0018*/ 	.word	0x00000002
        /*0030*/ 	.string	""
        /*0030*/ 	.string	"ptxas"
        /*0030*/ 	.string	"Cuda compilation tools, release 13.0, V13.0.88"
        /*0030*/ 	.string	"Build cuda_13.0.r13.0/compiler.36424714_0"
        /*0030*/ 	.string	"-arch sm_100 -m 64 "



//--------------------- .note.nv.cuinfo           --------------------------
	.section	.note.nv.cuinfo,"",@"SHT_NOTE"
	.sectionflags	@"SHF_NOTE_NV_CUINFO"
        /*0018*/ 	.short	0x0002
        /*001a*/ 	.short	0x0064
        /*001c*/ 	.short	0x0082
	.zero		2


//--------------------- .nv.info                  --------------------------
	.section	.nv.info,"",@"SHT_CUDA_INFO"
	.align	4


	//----- nvinfo : EIATTR_REGCOUNT
	.align		4
        /*0000*/ 	.byte	0x04, 0x2f
        /*0002*/ 	.short	(.L_1 - .L_0)
	.align		4
.L_0:
        /*0004*/ 	.word	index@(_Z25device_boundary_conditionPdii)
        /*0008*/ 	.word	0x0000000e


	//----- nvinfo : EIATTR_FRAME_SIZE
	.align		4
.L_1:
        /*000c*/ 	.byte	0x04, 0x11
        /*000e*/ 	.short	(.L_3 - .L_2)
	.align		4
.L_2:
        /*0010*/ 	.word	index@(_Z25device_boundary_conditionPdii)
        /*0014*/ 	.word	0x00000000


	//----- nvinfo : EIATTR_REGCOUNT
	.align		4
.L_3:
        /*0018*/ 	.byte	0x04, 0x2f
        /*001a*/ 	.short	(.L_5 - .L_4)
	.align		4
.L_4:
        /*001c*/ 	.word	index@(_Z16device_time_stepPdS_S_iidddd)
        /*0020*/ 	.word	0x00000024


	//----- nvinfo : EIATTR_FRAME_SIZE
	.align		4
.L_5:
        /*0024*/ 	.byte	0x04, 0x11
        /*0026*/ 	.short	(.L_7 - .L_6)
	.align		4
.L_6:
        /*0028*/ 	.word	index@($__internal_0_$__cuda_sm20_div_rn_f64_full)
        /*002c*/ 	.word	0x00000000


	//----- nvinfo : EIATTR_FRAME_SIZE
	.align		4
.L_7:
        /*0030*/ 	.byte	0x04, 0x11
        /*0032*/ 	.short	(.L_9 - .L_8)
	.align		4
.L_8:
        /*0034*/ 	.word	index@(_Z16device_time_stepPdS_S_iidddd)
        /*0038*/ 	.word	0x00000000


	//----- nvinfo : EIATTR_MIN_STACK_SIZE
	.align		4
.L_9:
        /*003c*/ 	.byte	0x04, 0x12
        /*003e*/ 	.short	(.L_11 - .L_10)
	.align		4
.L_10:
        /*0040*/ 	.word	index@(_Z16device_time_stepPdS_S_iidddd)
        /*0044*/ 	.word	0x00000000


	//----- nvinfo : EIATTR_MIN_STACK_SIZE
	.align		4
.L_11:
        /*0048*/ 	.byte	0x04, 0x12
        /*004a*/ 	.short	(.L_13 - .L_12)
	.align		4
.L_12:
        /*004c*/ 	.word	index@(_Z25device_boundary_conditionPdii)
        /*0050*/ 	.word	0x00000000
.L_13:


//--------------------- .nv.compat                --------------------------
	.section	.nv.compat,"",@"SHT_CUDA_COMPAT_INFO"
	.align	4
        /*0000*/ 	.byte	0x02, 0x09, 0x00, 0x00, 0x02, 0x02, 0x01, 0x00, 0x02, 0x05, 0x05, 0x00, 0x03, 0x07, 0x01, 0x01
        /*0010*/ 	.byte	0x02, 0x03, 0x00, 0x00, 0x02, 0x06, 0x01, 0x00, 0x04, 0x0b, 0x08, 0x00, 0x01, 0x00, 0x00, 0x00
        /*0020*/ 	.byte	0x00, 0x00, 0x00, 0x00


//--------------------- .nv.info._Z16device_time_stepPdS_S_iidddd --------------------------
	.section	.nv.info._Z16device_time_stepPdS_S_iidddd,"",@"SHT_CUDA_INFO"
	.sectionflags	@""
	.align	4


	//----- nvinfo : EIATTR_CUDA_API_VERSION
	.align		4
        /*0000*/ 	.byte	0x04, 0x37
        /*0002*/ 	.short	(.L_15 - .L_14)
.L_14:
        /*0004*/ 	.word	0x00000082


	//----- nvinfo : EIATTR_KPARAM_INFO
	.align		4
.L_15:
        /*0008*/ 	.byte	0x04, 0x17
        /*000a*/ 	.short	(.L_17 - .L_16)
.L_16:
        /*000c*/ 	.word	0x00000000
        /*0010*/ 	.short	0x0008
        /*0012*/ 	.short	0x0038
        /*0014*/ 	.byte	0x00, 0xf0, 0x21, 0x00


	//----- nvinfo : EIATTR_KPARAM_INFO
	.align		4
.L_17:
        /*0018*/ 	.byte	0x04, 0x17
        /*001a*/ 	.short	(.L_19 - .L_18)
.L_18:
        /*001c*/ 	.word	0x00000000
        /*0020*/ 	.short	0x0007
        /*0022*/ 	.short	0x0030
        /*0024*/ 	.byte	0x00, 0xf0, 0x21, 0x00


	//----- nvinfo : EIATTR_KPARAM_INFO
	.align		4
.L_19:
        /*0028*/ 	.byte	0x04, 0x17
        /*002a*/ 	.short	(.L_21 - .L_20)
.L_20:
        /*002c*/ 	.word	0x00000000
        /*0030*/ 	.short	0x0006
        /*0032*/ 	.short	0x0028
        /*0034*/ 	.byte	0x00, 0xf0, 0x21, 0x00


	//----- nvinfo : EIATTR_KPARAM_INFO
	.align		4
.L_21:
        /*0038*/ 	.byte	0x04, 0x17
        /*003a*/ 	.short	(.L_23 - .L_22)
.L_22:
        /*003c*/ 	.word	0x00000000
        /*0040*/ 	.short	0x0005
        /*0042*/ 	.short	0x0020
        /*0044*/ 	.byte	0x00, 0xf0, 0x21, 0x00


	//----- nvinfo : EIATTR_KPARAM_INFO
	.align		4
.L_23:
        /*0048*/ 	.byte	0x04, 0x17
        /*004a*/ 	.short	(.L_25 - .L_24)
.L_24:
        /*004c*/ 	.word	0x00000000
        /*0050*/ 	.short	0x0004
        /*0052*/ 	.short	0x001c
        /*0054*/ 	.byte	0x00, 0xf0, 0x11, 0x00


	//----- nvinfo : EIATTR_KPARAM_INFO
	.align		4
.L_25:
        /*0058*/ 	.byte	0x04, 0x17
        /*005a*/ 	.short	(.L_27 - .L_26)
.L_26:
        /*005c*/ 	.word	0x00000000
        /*0060*/ 	.short	0x0003
        /*0062*/ 	.short	0x0018
        /*0064*/ 	.byte	0x00, 0xf0, 0x11, 0x00


	//----- nvinfo : EIATTR_KPARAM_INFO
	.align		4
.L_27:
        /*0068*/ 	.byte	0x04, 0x17
        /*006a*/ 	.short	(.L_29 - .L_28)
.L_28:
        /*006c*/ 	.word	0x00000000
        /*0070*/ 	.short	0x0002
        /*0072*/ 	.short	0x0010
        /*0074*/ 	.byte	0x00, 0xf5, 0x21, 0x00


	//----- nvinfo : EIATTR_KPARAM_INFO
	.align		4
.L_29:
        /*0078*/ 	.byte	0x04, 0x17
        /*007a*/ 	.short	(.L_31 - .L_30)
.L_30:
        /*007c*/ 	.word	0x00000000
        /*0080*/ 	.short	0x0001
        /*0082*/ 	.short	0x0008
        /*0084*/ 	.byte	0x00, 0xf5, 0x21, 0x00


	//----- nvinfo : EIATTR_KPARAM_INFO
	.align		4
.L_31:
        /*0088*/ 	.byte	0x04, 0x17
        /*008a*/ 	.short	(.L_33 - .L_32)
.L_32:
        /*008c*/ 	.word	0x00000000
        /*0090*/ 	.short	0x0000
        /*0092*/ 	.short	0x0000
        /*0094*/ 	.byte	0x00, 0xf5, 0x21, 0x00


	//----- nvinfo : EIATTR_SPARSE_MMA_MASK
	.align		4
.L_33:
        /*0098*/ 	.byte	0x03, 0x50
        /*009a*/ 	.short	0x0000


	//----- nvinfo : EIATTR_MAXREG_COUNT
	.align		4
        /*009c*/ 	.byte	0x03, 0x1b
        /*009e*/ 	.short	0x00ff


	//----- nvinfo : EIATTR_NUM_BARRIERS
	.align		4
        /*00a0*/ 	.byte	0x02, 0x4c
        /*00a2*/ 	.byte	0x01
	.zero		1


	//----- nvinfo : EIATTR_MERCURY_ISA_VERSION
	.align		4
        /*00a4*/ 	.byte	0x03, 0x5f
        /*00a6*/ 	.short	0x0101


	//----- nvinfo : EIATTR_INT_WARP_WIDE_INSTR_OFFSETS
	.align		4
        /*00a8*/ 	.byte	0x04, 0x31
        /*00aa*/ 	.short	(.L_35 - .L_34)


	//   ....[0]....
.L_34:
        /*00ac*/ 	.word	0x000006c0


	//   ....[1]....
        /*00b0*/ 	.word	0x00000800


	//----- nvinfo : EIATTR_COOP_GROUP_MASK_REGIDS
	.align		4
.L_35:
        /*00b4*/ 	.byte	0x04, 0x29
        /*00b6*/ 	.short	(.L_37 - .L_36)


	//   ....[0]....
.L_36:
        /*00b8*/ 	.word	0xffffffff


	//   ....[1]....
        /*00bc*/ 	.word	0xffffffff


	//----- nvinfo : EIATTR_COOP_GROUP_INSTR_OFFSETS
	.align		4
.L_37:
        /*00c0*/ 	.byte	0x04, 0x28
        /*00c2*/ 	.short	(.L_39 - .L_38)


	//   ....[0]....
.L_38:
        /*00c4*/ 	.word	0x00000630


	//   ....[1]....
        /*00c8*/ 	.word	0x00000890


	//----- nvinfo : EIATTR_VRC_CTA_INIT_COUNT
	.align		4
.L_39:
        /*00cc*/ 	.byte	0x02, 0x4a
	.zero		1
	.zero		1


	//----- nvinfo : EIATTR_EXIT_INSTR_OFFSETS
	.align		4
        /*00d0*/ 	.byte	0x04, 0x1c
        /*00d2*/ 	.short	(.L_41 - .L_40)


	//   ....[0]....
.L_40:
        /*00d4*/ 	.word	0x000008a0


	//----- nvinfo : EIATTR_CRS_STACK_SIZE
	.align		4
.L_41:
        /*00d8*/ 	.byte	0x04, 0x1e
        /*00da*/ 	.short	(.L_43 - .L_42)
.L_42:
        /*00dc*/ 	.word	0x00000000


	//----- nvinfo : EIATTR_CBANK_PARAM_SIZE
	.align		4
.L_43:
        /*00e0*/ 	.byte	0x03, 0x19
        /*00e2*/ 	.short	0x0040


	//----- nvinfo : EIATTR_PARAM_CBANK
	.align		4
        /*00e4*/ 	.byte	0x04, 0x0a
        /*00e6*/ 	.short	(.L_45 - .L_44)
	.align		4
.L_44:
        /*00e8*/ 	.word	index@(.nv.constant0._Z16device_time_stepPdS_S_iidddd)
        /*00ec*/ 	.short	0x0380
        /*00ee*/ 	.short	0x0040


	//----- nvinfo : EIATTR_SW_WAR
	.align		4
.L_45:
        /*00f0*/ 	.byte	0x04, 0x36
        /*00f2*/ 	.short	(.L_47 - .L_46)
.L_46:
        /*00f4*/ 	.word	0x00000008
.L_47:


//--------------------- .nv.info._Z25device_boundary_conditionPdii --------------------------
	.section	.nv.info._Z25device_boundary_conditionPdii,"",@"SHT_CUDA_INFO"
	.sectionflags	@""
	.align	4


	//----- nvinfo : EIATTR_CUDA_API_VERSION
	.align		4
        /*0000*/ 	.byte	0x04, 0x37
        /*0002*/ 	.short	(.L_49 - .L_48)
.L_48:
        /*0004*/ 	.word	0x00000082


	//----- nvinfo : EIATTR_KPARAM_INFO
	.align		4
.L_49:
        /*0008*/ 	.byte	0x04, 0x17
        /*000a*/ 	.short	(.L_51 - .L_50)
.L_50:
        /*000c*/ 	.word	0x00000000
        /*0010*/ 	.short	0x0002
        /*0012*/ 	.short	0x000c
        /*0014*/ 	.byte	0x00, 0xf0, 0x11, 0x00


	//----- nvinfo : EIATTR_KPARAM_INFO
	.align		4
.L_51:
        /*0018*/ 	.byte	0x04, 0x17
        /*001a*/ 	.short	(.L_53 - .L_52)
.L_52:
        /*001c*/ 	.word	0x00000000
        /*0020*/ 	.short	0x0001
        /*0022*/ 	.short	0x0008
        /*0024*/ 	.byte	0x00, 0xf0, 0x11, 0x00


	//----- nvinfo : EIATTR_KPARAM_INFO
	.align		4
.L_53:
        /*0028*/ 	.byte	0x04, 0x17
        /*002a*/ 	.short	(.L_55 - .L_54)
.L_54:
        /*002c*/ 	.word	0x00000000
        /*0030*/ 	.short	0x0000
        /*0032*/ 	.short	0x0000
        /*0034*/ 	.byte	0x00, 0xf5, 0x21, 0x00


	//----- nvinfo : EIATTR_SPARSE_MMA_MASK
	.align		4
.L_55:
        /*0038*/ 	.byte	0x03, 0x50
        /*003a*/ 	.short	0x0000


	//----- nvinfo : EIATTR_MAXREG_COUNT
	.align		4
        /*003c*/ 	.byte	0x03, 0x1b
        /*003e*/ 	.short	0x00ff


	//----- nvinfo : EIATTR_MERCURY_ISA_VERSION
	.align		4
        /*0040*/ 	.byte	0x03, 0x5f
        /*0042*/ 	.short	0x0101


	//----- nvinfo : EIATTR_VRC_CTA_INIT_COUNT
	.align		4
        /*0044*/ 	.byte	0x02, 0x4a
	.zero		1
	.zero		1


	//----- nvinfo : EIATTR_EXIT_INSTR_OFFSETS
	.align		4
        /*0048*/ 	.byte	0x04, 0x1c
        /*004a*/ 	.short	(.L_57 - .L_56)


	//   ....[0]....
.L_56:
        /*004c*/ 	.word	0x00000210


	//   ....[1]....
        /*0050*/ 	.word	0x00000320


	//   ....[2]....
        /*0054*/ 	.word	0x00000410


	//----- nvinfo : EIATTR_CRS_STACK_SIZE
	.align		4
.L_57:
        /*0058*/ 	.byte	0x04, 0x1e
        /*005a*/ 	.short	(.L_59 - .L_58)
.L_58:
        /*005c*/ 	.word	0x00000000


	//----- nvinfo : EIATTR_CBANK_PARAM_SIZE
	.align		4
.L_59:
        /*0060*/ 	.byte	0x03, 0x19
        /*0062*/ 	.short	0x0010


	//----- nvinfo : EIATTR_PARAM_CBANK
	.align		4
        /*0064*/ 	.byte	0x04, 0x0a
        /*0066*/ 	.short	(.L_61 - .L_60)
	.align		4
.L_60:
        /*0068*/ 	.word	index@(.nv.constant0._Z25device_boundary_conditionPdii)
        /*006c*/ 	.short	0x0380
        /*006e*/ 	.short	0x0010


	//----- nvinfo : EIATTR_SW_WAR
	.align		4
.L_61:
        /*0070*/ 	.byte	0x04, 0x36
        /*0072*/ 	.short	(.L_63 - .L_62)
.L_62:
        /*0074*/ 	.word	0x00000008
.L_63:


//--------------------- .nv.callgraph             --------------------------
	.section	.nv.callgraph,"",@"SHT_CUDA_CALLGRAPH"
	.align	4
	.sectionentsize	8
	.align		4
        /*0000*/ 	.word	0x00000000
	.align		4
        /*0004*/ 	.word	0xffffffff
	.align		4
        /*0008*/ 	.word	0x00000000
	.align		4
        /*000c*/ 	.word	0xfffffffe
	.align		4
        /*0010*/ 	.word	0x00000000
	.align		4
        /*0014*/ 	.word	0xfffffffd
	.align		4
        /*0018*/ 	.word	0x00000000
	.align		4
        /*001c*/ 	.word	0xfffffffc


//--------------------- .text._Z16device_time_stepPdS_S_iidddd --------------------------
	.section	.text._Z16device_time_stepPdS_S_iidddd,"ax",@progbits
	.align	128
        .global         _Z16device_time_stepPdS_S_iidddd
        .type           _Z16device_time_stepPdS_S_iidddd,@function
        .size           _Z16device_time_stepPdS_S_iidddd,(.L_x_17 - _Z16device_time_stepPdS_S_iidddd)
        .other          _Z16device_time_stepPdS_S_iidddd,@"STO_CUDA_ENTRY STV_DEFAULT"
_Z16device_time_stepPdS_S_iidddd:
.text._Z16device_time_stepPdS_S_iidddd:
[----:B------:R-:W-:Y:S01]  /*0000*/  LDC R1, c[0x0][0x37c] ;  /* 0x0000df00ff017b82 */ /* 0x000fe20000000800 */
[----:B------:R-:W0:Y:S07]  /*0010*/  S2R R0, SR_TID.Y ;  /* 0x0000000000007919 */ /* 0x000e2e0000002200 */
[----:B------:R-:W1:Y:S01]  /*0020*/  LDC R22, c[0x0][0x360] ;  /* 0x0000d800ff167b82 */ /* 0x000e620000000800 */
[----:B------:R-:W2:Y:S01]  /*0030*/  LDCU.64 UR10, c[0x0][0x358] ;  /* 0x00006b00ff0a77ac */ /* 0x000ea20008000a00 */
[----:B------:R-:W-:Y:S01]  /*0040*/  BSSY.RECONVERGENT B0, `(.L_x_0) ;  /* 0x000004c000007945 */ /* 0x000fe20003800200 */
[----:B------:R-:W1:Y:S05]  /*0050*/  S2R R23, SR_TID.X ;  /* 0x0000000000177919 */ /* 0x000e6a0000002100 */
[----:B------:R-:W0:Y:S08]  /*0060*/  S2UR UR12, SR_CTAID.Y ;  /* 0x00000000000c79c3 */ /* 0x000e300000002600 */
[----:B------:R-:W0:Y:S08]  /*0070*/  LDC R25, c[0x0][0x364] ;  /* 0x0000d900ff197b82 */ /* 0x000e300000000800 */
[----:B------:R-:W1:Y:S08]  /*0080*/  S2UR UR9, SR_CTAID.X ;  /* 0x00000000000979c3 */ /* 0x000e700000002500 */
[----:B------:R-:W3:Y:S01]  /*0090*/  LDC.64 R2, c[0x0][0x398] ;  /* 0x0000e600ff027b82 */ /* 0x000ee20000000a00 */
[----:B0-----:R-:W-:-:S02]  /*00a0*/  IMAD R25, R25, UR12, R0 ;  /* 0x0000000c19197c24 */ /* 0x001fc4000f8e0200 */
[----:B-1----:R-:W-:-:S03]  /*00b0*/  IMAD R22, R22, UR9, R23 ;  /* 0x0000000916167c24 */ /* 0x002fc6000f8e0217 */
[----:B---3--:R-:W-:-:S04]  /*00c0*/  ISETP.GE.AND P0, PT, R25, R2, PT ;  /* 0x000000021900720c */ /* 0x008fc80003f06270 */
[----:B------:R-:W-:-:S13]  /*00d0*/  ISETP.GE.OR P0, PT, R22, R3, P0 ;  /* 0x000000031600720c */ /* 0x000fda0000706670 */
[----:B--2---:R-:W-:Y:S05]  /*00e0*/  @P0 BRA `(.L_x_1) ;  /* 0x0000000400040947 */ /* 0x004fea0003800000 */
[----:B------:R-:W-:Y:S01]  /*00f0*/  VIADD R13, R2, 0x2 ;  /* 0x00000002020d7836 */ /* 0x000fe20000000000 */
[----:B------:R-:W0:Y:S01]  /*0100*/  LDCU.128 UR4, c[0x0][0x380] ;  /* 0x00007000ff0477ac */ /* 0x000e220008000c00 */
[----:B------:R-:W1:Y:S02]  /*0110*/  LDC.64 R14, c[0x0][0x3a8] ;  /* 0x0000ea00ff0e7b82 */ /* 0x000e640000000a00 */
[----:B------:R-:W-:-:S04]  /*0120*/  IMAD R22, R22, R13, RZ ;  /* 0x0000000d16167224 */ /* 0x000fc800078e02ff */
[----:B------:R-:W-:Y:S02]  /*0130*/  IMAD.IADD R12, R13, 0x1, R22 ;  /* 0x000000010d0c7824 */ /* 0x000fe400078e0216 */
[----:B------:R-:W2:Y:S03]  /*0140*/  LDC.64 R16, c[0x0][0x3a0] ;  /* 0x0000e800ff107b82 */ /* 0x000ea60000000a00 */
[----:B------:R-:W-:-:S04]  /*0150*/  IADD3 R26, P0, PT, R25, R12, RZ ;  /* 0x0000000c191a7210 */ /* 0x000fc80007f1e0ff */
[----:B------:R-:W-:Y:S01]  /*0160*/  LEA.HI.X.SX32 R3, R12, RZ, 0x1, P0 ;  /* 0x000000ff0c037211 */ /* 0x000fe200000f0eff */
[----:B------:R-:W-:-:S03]  /*0170*/  IMAD.SHL.U32 R24, R26, 0x8, RZ ;  /* 0x000000081a187824 */ /* 0x000fc600078e00ff */
[----:B------:R-:W-:Y:S02]  /*0180*/  SHF.L.U64.HI R26, R26, 0x3, R3 ;  /* 0x000000031a1a7819 */ /* 0x000fe40000010203 */
[----:B0-----:R-:W-:-:S04]  /*0190*/  IADD3 R8, P0, PT, R24, UR6, RZ ;  /* 0x0000000618087c10 */ /* 0x001fc8000ff1e0ff */
[----:B------:R-:W-:Y:S02]  /*01a0*/  IADD3.X R9, PT, PT, R26, UR7, RZ, P0, !PT ;  /* 0x000000071a097c10 */ /* 0x000fe400087fe4ff */
[----:B------:R-:W-:-:S03]  /*01b0*/  IADD3 R4, P0, PT, R24, UR4, RZ ;  /* 0x0000000418047c10 */ /* 0x000fc6000ff1e0ff */
[----:B------:R-:W3:Y:S01]  /*01c0*/  LDG.E.64 R6, desc[UR10][R8.64+0x8] ;  /* 0x0000080a08067981 */ /* 0x000ee2000c1e1b00 */
[----:B------:R-:W-:Y:S01]  /*01d0*/  IADD3.X R5, PT, PT, R26, UR5, RZ, P0, !PT ;  /* 0x000000051a057c10 */ /* 0x000fe200087fe4ff */
[----:B------:R-:W1:Y:S05]  /*01e0*/  LDCU.128 UR4, c[0x0][0x3b0] ;  /* 0x00007600ff0477ac */ /* 0x000e6a0008000c00 */
[----:B------:R-:W4:Y:S01]  /*01f0*/  LDG.E.64 R4, desc[UR10][R4.64+0x8] ;  /* 0x0000080a04047981 */ /* 0x000f22000c1e1b00 */
[----:B------:R-:W-:Y:S02]  /*0200*/  IMAD.MOV.U32 R2, RZ, RZ, 0x1 ;  /* 0x00000001ff027424 */ /* 0x000fe400078e00ff */
[----:B------:R-:W-:-:S02]  /*0210*/  IMAD R28, R13, 0x2, R22 ;  /* 0x000000020d1c7824 */ /* 0x000fc400078e0216 */
[----:B------:R-:W-:Y:S01]  /*0220*/  IMAD.IADD R27, R25, 0x1, R12 ;  /* 0x00000001191b7824 */ /* 0x000fe200078e020c */
[----:B-1----:R-:W-:-:S06]  /*0230*/  DMUL R14, R14, UR4 ;  /* 0x000000040e0e7c28 */ /* 0x002fcc0008000000 */
[----:B------:R-:W0:Y:S02]  /*0240*/  MUFU.RCP64H R3, R15 ;  /* 0x0000000f00037308 */ /* 0x000e240000001800 */
[----:B0-----:R-:W-:-:S08]  /*0250*/  DFMA R10, -R14, R2, 1 ;  /* 0x3ff000000e0a742b */ /* 0x001fd00000000102 */
[----:B------:R-:W-:-:S08]  /*0260*/  DFMA R10, R10, R10, R10 ;  /* 0x0000000a0a0a722b */ /* 0x000fd0000000000a */
[----:B------:R-:W-:Y:S02]  /*0270*/  DFMA R10, R2, R10, R2 ;  /* 0x0000000a020a722b */ /* 0x000fe40000000002 */
[----:B--2---:R-:W-:-:S06]  /*0280*/  DMUL R2, R16, R16 ;  /* 0x0000001010027228 */ /* 0x004fcc0000000000 */
[----:B------:R-:W-:Y:S02]  /*0290*/  DFMA R16, -R14, R10, 1 ;  /* 0x3ff000000e10742b */ /* 0x000fe4000000010a */
[----:B------:R-:W-:-:S06]  /*02a0*/  DMUL R2, R2, UR6 ;  /* 0x0000000602027c28 */ /* 0x000fcc0008000000 */
[----:B------:R-:W-:Y:S02]  /*02b0*/  DFMA R16, R10, R16, R10 ;  /* 0x000000100a10722b */ /* 0x000fe4000000000a */
[----:B------:R-:W-:-:S08]  /*02c0*/  DMUL R10, R2, UR6 ;  /* 0x00000006020a7c28 */ /* 0x000fd00008000000 */
[----:B------:R-:W-:Y:S02]  /*02d0*/  DMUL R2, R10, R16 ;  /* 0x000000100a027228 */ /* 0x000fe40000000000 */
[----:B------:R-:W-:-:S06]  /*02e0*/  FSETP.GEU.AND P1, PT, |R11|, 6.5827683646048100446e-37, PT ;  /* 0x036000000b00780b */ /* 0x000fcc0003f2e200 */
[----:B------:R-:W-:-:S08]  /*02f0*/  DFMA R18, -R14, R2, R10 ;  /* 0x000000020e12722b */ /* 0x000fd0000000010a */
[----:B------:R-:W-:-:S10]  /*0300*/  DFMA R2, R16, R18, R2 ;  /* 0x000000121002722b */ /* 0x000fd40000000002 */
[----:B------:R-:W-:-:S05]  /*0310*/  FFMA R18, RZ, R15, R3 ;  /* 0x0000000fff127223 */ /* 0x000fca0000000003 */
[----:B------:R-:W-:Y:S01]  /*0320*/  FSETP.GT.AND P0, PT, |R18|, 1.469367938527859385e-39, PT ;  /* 0x001000001200780b */ /* 0x000fe20003f04200 */
[----:B---3--:R-:W-:-:S08]  /*0330*/  DADD R16, R6, R6 ;  /* 0x0000000006107229 */ /* 0x008fd00000000006 */
[----:B----4-:R-:W-:-:S04]  /*0340*/  DADD R4, -R4, R16 ;  /* 0x0000000004047229 */ /* 0x010fc80000000110 */
[----:B------:R-:W-:Y:S07]  /*0350*/  @P0 BRA P1, `(.L_x_2) ;  /* 0x0000000000080947 */ /* 0x000fee0000800000 */
[----:B------:R-:W-:-:S07]  /*0360*/  MOV R30, 0x380 ;  /* 0x00000380001e7802 */ /* 0x000fce0000000f00 */
[----:B------:R-:W-:Y:S05]  /*0370*/  CALL.REL.NOINC `($__internal_0_$__cuda_sm20_div_rn_f64_full) ;  /* 0x00000004004c7944 */ /* 0x000fea0003c00000 */
.L_x_2:
[----:B------:R-:W0:Y:S01]  /*0380*/  LDCU.64 UR4, c[0x0][0x388] ;  /* 0x00007100ff0477ac */ /* 0x000e220008000a00 */
[----:B------:R-:W1:Y:S01]  /*0390*/  LDC.64 R10, c[0x0][0x388] ;  /* 0x0000e200ff0a7b82 */ /* 0x000e620000000a00 */
[C---:B------:R-:W-:Y:S01]  /*03a0*/  IADD3 R12, P0, PT, R25.reuse, R22, RZ ;  /* 0x00000016190c7210 */ /* 0x040fe20007f1e0ff */
[----:B------:R-:W2:Y:S01]  /*03b0*/  LDG.E.64 R8, desc[UR10][R8.64+0x10] ;  /* 0x0000100a08087981 */ /* 0x000ea2000c1e1b00 */
[----:B------:R-:W-:Y:S02]  /*03c0*/  IADD3 R25, P1, PT, R25, R28, RZ ;  /* 0x0000001c19197210 */ /* 0x000fe40007f3e0ff */
[----:B------:R-:W-:Y:S02]  /*03d0*/  LEA.HI.X.SX32 R13, R22, RZ, 0x1, P0 ;  /* 0x000000ff160d7211 */ /* 0x000fe400000f0eff */
[----:B------:R-:W-:Y:S02]  /*03e0*/  LEA.HI.X.SX32 R28, R28, RZ, 0x1, P1 ;  /* 0x000000ff1c1c7211 */ /* 0x000fe400008f0eff */
[----:B0-----:R-:W-:-:S02]  /*03f0*/  LEA R14, P1, R25, UR4, 0x3 ;  /* 0x00000004190e7c11 */ /* 0x001fc4000f8218ff */
[C---:B------:R-:W-:Y:S02]  /*0400*/  LEA R16, P0, R12.reuse, UR4, 0x3 ;  /* 0x000000040c107c11 */ /* 0x040fe4000f8018ff */
[----:B------:R-:W-:Y:S02]  /*0410*/  LEA.HI.X R15, R25, UR5, R28, 0x3, P1 ;  /* 0x00000005190f7c11 */ /* 0x000fe400088f1c1c */
[----:B------:R-:W-:Y:S01]  /*0420*/  LEA.HI.X R17, R12, UR5, R13, 0x3, P0 ;  /* 0x000000050c117c11 */ /* 0x000fe200080f1c0d */
[----:B-1----:R-:W-:Y:S01]  /*0430*/  IMAD.WIDE R10, R27, 0x8, R10 ;  /* 0x000000081b0a7825 */ /* 0x002fe200078e020a */
[----:B------:R-:W0:Y:S02]  /*0440*/  LDCU.64 UR4, c[0x0][0x390] ;  /* 0x00007200ff0477ac */ /* 0x000e240008000a00 */
[----:B------:R-:W3:Y:S04]  /*0450*/  LDG.E.64 R14, desc[UR10][R14.64+0x8] ;  /* 0x0000080a0e0e7981 */ /* 0x000ee8000c1e1b00 */
[----:B------:R-:W3:Y:S04]  /*0460*/  LDG.E.64 R12, desc[UR10][R16.64+0x8] ;  /* 0x0000080a100c7981 */ /* 0x000ee8000c1e1b00 */
[----:B------:R-:W4:Y:S01]  /*0470*/  LDG.E.64 R10, desc[UR10][R10.64] ;  /* 0x0000000a0a0a7981 */ /* 0x000f22000c1e1b00 */
[----:B0-----:R-:W-:-:S04]  /*0480*/  IADD3 R24, P0, PT, R24, UR4, RZ ;  /* 0x0000000418187c10 */ /* 0x001fc8000ff1e0ff */
[----:B------:R-:W-:Y:S01]  /*0490*/  IADD3.X R25, PT, PT, R26, UR5, RZ, P0, !PT ;  /* 0x000000051a197c10 */ /* 0x000fe200087fe4ff */
[----:B---3--:R-:W-:-:S08]  /*04a0*/  DADD R12, R12, R14 ;  /* 0x000000000c0c7229 */ /* 0x008fd0000000000e */
[----:B----4-:R-:W-:-:S08]  /*04b0*/  DADD R12, R12, R10 ;  /* 0x000000000c0c7229 */ /* 0x010fd0000000000a */
[----:B--2---:R-:W-:-:S08]  /*04c0*/  DADD R12, R12, R8 ;  /* 0x000000000c0c7229 */ /* 0x004fd00000000008 */
[----:B------:R-:W-:-:S08]  /*04d0*/  DFMA R12, R6, -4, R12 ;  /* 0xc0100000060c782b */ /* 0x000fd0000000000c */
[----:B------:R-:W-:-:S07]  /*04e0*/  DFMA R4, R12, R2, R4 ;  /* 0x000000020c04722b */ /* 0x000fce0000000004 */
[----:B------:R0:W-:Y:S04]  /*04f0*/  STG.E.64 desc[UR10][R24.64+0x8], R4 ;  /* 0x0000080418007986 */ /* 0x0001e8000c101b0a */
.L_x_1:
[----:B------:R-:W-:Y:S05]  /*0500*/  BSYNC.RECONVERGENT B0 ;  /* 0x0000000000007941 */ /* 0x000fea0003800200 */
.L_x_0:
[----:B------:R-:W-:-:S06]  /*0510*/  RPCMOV.32 Rpc.LO, R2 ;  /* 0x0000000200007352 */ /* 0x000fcc0000000000 */
[----:B------:R-:W-:-:S05]  /*0520*/  CS2R.32 R2, SR_CgaSize ;  /* 0x0000000000027805 */ /* 0x000fca0000008a00 */
[----:B------:R-:W-:-:S05]  /*0530*/  IMAD R2, R2, -0xa0, RZ ;  /* 0xffffff6002027824 */ /* 0x000fca00078e02ff */
[----:B------:R-:W-:Y:S02]  /*0540*/  R2UR UR13, R2 ;  /* 0x00000000020d72ca */ /* 0x000fe400000e0000 */
[----:B------:R-:W-:-:S12]  /*0550*/  RPCMOV.32 R2, Rpc.LO ;  /* 0x0000000000027353 */ /* 0x000fd80000000000 */
[----:B------:R-:W1:Y:S01]  /*0560*/  LDCU UR13, c[0x0][UR13+0x258] ;  /* 0x00004b000d0d77ac */ /* 0x000e620008000800 */
[----:B------:R-:W-:-:S06]  /*0570*/  RPCMOV.32 Rpc.LO, R2 ;  /* 0x0000000200007352 */ /* 0x000fcc0000000000 */
[----:B------:R-:W-:-:S05]  /*0580*/  CS2R.32 R2, SR_CgaSize ;  /* 0x0000000000027805 */ /* 0x000fca0000008a00 */
[----:B------:R-:W-:-:S05]  /*0590*/  IMAD R2, R2, -0xa0, RZ ;  /* 0xffffff6002027824 */ /* 0x000fca00078e02ff */
[----:B------:R-:W-:Y:S02]  /*05a0*/  R2UR UR14, R2 ;  /* 0x00000000020e72ca */ /* 0x000fe400000e0000 */
[----:B------:R-:W-:-:S12]  /*05b0*/  RPCMOV.32 R2, Rpc.LO ;  /* 0x0000000000027353 */ /* 0x000fd80000000000 */
[----:B------:R-:W2:Y:S01]  /*05c0*/  LDCU UR14, c[0x0][UR14+0x254] ;  /* 0x00004a800e0e77ac */ /* 0x000ea20008000800 */
[----:B-1----:R-:W-:-:S04]  /*05d0*/  UISETP.NE.U32.AND UP0, UPT, UR13, URZ, UPT ;  /* 0x000000ff0d00728c */ /* 0x002fc8000bf05070 */
[----:B--2---:R-:W-:-:S09]  /*05e0*/  UISETP.NE.AND.EX UP0, UPT, UR14, URZ, UPT, UP0 ;  /* 0x000000ff0e00728c */ /* 0x004fd2000bf05300 */
[----:B------:R-:W-:Y:S05]  /*05f0*/  BRA.U UP0, `(.L_x_3) ;  /* 0x0000000100047547 */ /* 0x000fea000b800000 */
[----:B------:R-:W-:Y:S05]  /*0600*/  BPT.TRAP 0x1 ;  /* 0x000000040000795c */ /* 0x000fea0000300000 */
.L_x_3:
[----:B------:R-:W1:Y:S01]  /*0610*/  S2R R3, SR_TID.Z ;  /* 0x0000000000037919 */ /* 0x000e620000002300 */
[----:B------:R-:W-:Y:S01]  /*0620*/  IMAD.IADD R0, R23, 0x1, R0 ;  /* 0x0000000117007824 */ /* 0x000fe200078e0200 */
[----:B------:R-:W-:Y:S04]  /*0630*/  BAR.SYNC.DEFER_BLOCKING 0x0 ;  /* 0x0000000000007b1d */ /* 0x000fe80000010000 */
[----:B-1----:R-:W-:-:S13]  /*0640*/  LOP3.LUT P0, RZ, R0, R3, RZ, 0xfc, !PT ;  /* 0x0000000300ff7212 */ /* 0x002fda000780fcff */
[----:B------:R-:W-:Y:S05]  /*0650*/  @P0 BRA `(.L_x_4) ;  /* 0x0000000000880947 */ /* 0x000fea0003800000 */
[----:B------:R-:W1:Y:S01]  /*0660*/  S2R R3, SR_LANEID ;  /* 0x0000000000037919 */ /* 0x000e620000000000 */
[----:B------:R-:W2:Y:S01]  /*0670*/  S2UR UR7, SR_CTAID.Z ;  /* 0x00000000000779c3 */ /* 0x000ea20000002700 */
[----:B------:R-:W3:Y:S01]  /*0680*/  LDCU UR4, c[0x0][0x370] ;  /* 0x00006e00ff0477ac */ /* 0x000ee20008000800 */
[----:B------:R-:W-:Y:S01]  /*0690*/  IMAD.U32 R2, RZ, RZ, UR13 ;  /* 0x0000000dff027e24 */ /* 0x000fe2000f8e00ff */
[----:B------:R-:W4:Y:S01]  /*06a0*/  LDCU UR5, c[0x0][0x374] ;  /* 0x00006e80ff0577ac */ /* 0x000f220008000800 */
[----:B------:R-:W5:Y:S01]  /*06b0*/  LDCU UR6, c[0x0][0x378] ;  /* 0x00006f00ff0677ac */ /* 0x000f620008000800 */
[----:B------:R-:W-:Y:S01]  /*06c0*/  VOTEU.ANY UR15, UPT, PT ;  /* 0x00000000000f7886 */ /* 0x000fe200038e0100 */
[----:B------:R-:W-:Y:S01]  /*06d0*/  UIADD3 UR8, UPT, UPT, UR9, UR12, URZ ;  /* 0x0000000c09087290 */ /* 0x000fe2000fffe0ff */
[----:B0-----:R-:W1:Y:S01]  /*06e0*/  FLO.U32 R4, UR15 ;  /* 0x0000000f00047d00 */ /* 0x001e6200080e0000 */
[----:B---3--:R-:W-:-:S07]  /*06f0*/  UIADD3 UR4, UPT, UPT, URZ, -UR4, URZ ;  /* 0x80000004ff047290 */ /* 0x008fce000fffe0ff */
[----:B------:R-:W0:Y:S01]  /*0700*/  POPC R0, UR15 ;  /* 0x0000000f00007d09 */ /* 0x000e220008000000 */
[----:B--2---:R-:W-:Y:S02]  /*0710*/  UIADD3 UR7, UPT, UPT, -UR7, URZ, URZ ;  /* 0x000000ff07077290 */ /* 0x004fe4000fffe1ff */
[----:B----4-:R-:W-:Y:S02]  /*0720*/  UIMAD UR4, UR4, UR5, URZ ;  /* 0x00000005040472a4 */ /* 0x010fe4000f8e02ff */
[----:B------:R-:W-:Y:S02]  /*0730*/  UISETP.NE.AND UP0, UPT, UR8, UR7, UPT ;  /* 0x000000070800728c */ /* 0x000fe4000bf05270 */
[----:B-----5:R-:W-:Y:S01]  /*0740*/  UIMAD UR4, UR6, UR4, -0x7fffffff ;  /* 0x80000001060474a4 */ /* 0x020fe2000f8e0204 */
[----:B-1----:R-:W-:Y:S01]  /*0750*/  ISETP.EQ.U32.AND P0, PT, R4, R3, PT ;  /* 0x000000030400720c */ /* 0x002fe20003f02070 */
[----:B------:R-:W-:Y:S02]  /*0760*/  IMAD.U32 R3, RZ, RZ, UR14 ;  /* 0x0000000eff037e24 */ /* 0x000fe4000f8e00ff */
[----:B------:R-:W-:-:S06]  /*0770*/  USEL UR4, UR4, 0x1, !UP0 ;  /* 0x0000000104047887 */ /* 0x000fcc000c000000 */
[----:B0-----:R-:W-:-:S04]  /*0780*/  IMAD R5, R0, UR4, RZ ;  /* 0x0000000400057c24 */ /* 0x001fc8000f8e02ff */
[----:B------:R-:W-:Y:S06]  /*0790*/  @P0 MEMBAR.ALL.GPU ;  /* 0x0000000000000992 */ /* 0x000fec000000a000 */
[----:B------:R-:W-:-:S00]  /*07a0*/  @P0 ERRBAR ;  /* 0x00000000000009ab */ /* 0x000fc00000000000 */
[----:B------:R-:W-:Y:S06]  /*07b0*/  @P0 CGAERRBAR ;  /* 0x00000000000005ab */ /* 0x000fec0000000000 */
[----:B------:R-:W2:Y:S01]  /*07c0*/  @P0 ATOM.E.ADD.STRONG.GPU PT, R5, desc[UR10][R2.64+0x4], R5 ;  /* 0x800004050205098a */ /* 0x000ea200081ef10a */
[----:B------:R-:W0:Y:S02]  /*07d0*/  S2R R6, SR_LTMASK ;  /* 0x0000000000067919 */ /* 0x000e240000003900 */
[----:B0-----:R-:W-:-:S04]  /*07e0*/  LOP3.LUT R6, R6, UR15, RZ, 0xc0, !PT ;  /* 0x0000000f06067c12 */ /* 0x001fc8000f8ec0ff */
[----:B------:R-:W0:Y:S01]  /*07f0*/  POPC R7, R6 ;  /* 0x0000000600077309 */ /* 0x000e220000000000 */
[----:B--2---:R-:W0:Y:S02]  /*0800*/  SHFL.IDX PT, R0, R5, R4, 0x1f ;  /* 0x00001f0405007589 */ /* 0x004e2400000e0000 */
[----:B0-----:R-:W-:-:S07]  /*0810*/  IMAD R0, R7, UR4, R0 ;  /* 0x0000000407007c24 */ /* 0x001fce000f8e0200 */
.L_x_5:
[----:B------:R-:W2:Y:S04]  /*0820*/  LD.E.STRONG.GPU R5, desc[UR10][R2.64+0x4] ;  /* 0x0000040a02057980 */ /* 0x000ea8000c10f900 */
[----:B--2---:R-:W-:Y:S01]  /*0830*/  CCTL.IVALL ;  /* 0x00000000ff00798f */ /* 0x004fe20002000000 */
[----:B------:R-:W-:Y:S05]  /*0840*/  YIELD ;  /* 0x0000000000007946 */ /* 0x000fea0003800000 */
[----:B------:R-:W-:-:S04]  /*0850*/  LOP3.LUT R5, R5, R0, RZ, 0x3c, !PT ;  /* 0x0000000005057212 */ /* 0x000fc800078e3cff */
[----:B------:R-:W-:-:S13]  /*0860*/  ISETP.GT.AND P0, PT, R5, -0x1, PT ;  /* 0xffffffff0500780c */ /* 0x000fda0003f04270 */
[----:B------:R-:W-:Y:S05]  /*0870*/  @P0 BRA `(.L_x_5) ;  /* 0xfffffffc00e80947 */ /* 0x000fea000383ffff */
.L_x_4:
[----:B------:R-:W-:Y:S05]  /*0880*/  WARPSYNC.ALL ;  /* 0x0000000000007948 */ /* 0x000fea0003800000 */
[----:B------:R-:W-:Y:S06]  /*0890*/  BAR.SYNC.DEFER_BLOCKING 0x0 ;  /* 0x0000000000007b1d */ /* 0x000fec0000010000 */
[----:B------:R-:W-:Y:S05]  /*08a0*/  EXIT ;  /* 0x000000000000794d */ /* 0x000fea0003800000 */
        .weak           $__internal_0_$__cuda_sm20_div_rn_f64_full
        .type           $__internal_0_$__cuda_sm20_div_rn_f64_full,@function
        .size           $__internal_0_$__cuda_sm20_div_rn_f64_full,(.L_x_17 - $__internal_0_$__cuda_sm20_div_rn_f64_full)
$__internal_0_$__cuda_sm20_div_rn_f64_full:
[C---:B------:R-:W-:Y:S01]  /*08b0*/  FSETP.GEU.AND P0, PT, |R15|.reuse, 1.469367938527859385e-39, PT ;  /* 0x001000000f00780b */ /* 0x040fe20003f0e200 */
[----:B------:R-:W-:Y:S01]  /*08c0*/  IMAD.MOV.U32 R16, RZ, RZ, 0x1 ;  /* 0x00000001ff107424 */ /* 0x000fe200078e00ff */
[C---:B------:R-:W-:Y:S01]  /*08d0*/  LOP3.LUT R12, R15.reuse, 0x800fffff, RZ, 0xc0, !PT ;  /* 0x800fffff0f0c7812 */ /* 0x040fe200078ec0ff */
[----:B------:R-:W-:Y:S01]  /*08e0*/  IMAD.MOV.U32 R21, RZ, RZ, 0x1ca00000 ;  /* 0x1ca00000ff157424 */ /* 0x000fe200078e00ff */
[----:B------:R-:W-:Y:S02]  /*08f0*/  LOP3.LUT R20, R15, 0x7ff00000, RZ, 0xc0, !PT ;  /* 0x7ff000000f147812 */ /* 0x000fe400078ec0ff */
[----:B------:R-:W-:Y:S01]  /*0900*/  LOP3.LUT R13, R12, 0x3ff00000, RZ, 0xfc, !PT ;  /* 0x3ff000000c0d7812 */ /* 0x000fe200078efcff */
[----:B------:R-:W-:Y:S01]  /*0910*/  IMAD.MOV.U32 R12, RZ, RZ, R14 ;  /* 0x000000ffff0c7224 */ /* 0x000fe200078e000e */
[----:B------:R-:W-:-:S04]  /*0920*/  LOP3.LUT R29, R11, 0x7ff00000, RZ, 0xc0, !PT ;  /* 0x7ff000000b1d7812 */ /* 0x000fc800078ec0ff */
[----:B------:R-:W-:Y:S01]  /*0930*/  ISETP.GE.U32.AND P1, PT, R29, R20, PT ;  /* 0x000000141d00720c */ /* 0x000fe20003f26070 */
[----:B------:R-:W-:Y:S01]  /*0940*/  @!P0 DMUL R12, R14, 8.98846567431157953865e+307 ;  /* 0x7fe000000e0c8828 */ /* 0x000fe20000000000 */
[----:B------:R-:W-:-:S05]  /*0950*/  IMAD.MOV.U32 R31, RZ, RZ, R29 ;  /* 0x000000ffff1f7224 */ /* 0x000fca00078e001d */
[----:B------:R-:W0:Y:S02]  /*0960*/  MUFU.RCP64H R17, R13 ;  /* 0x0000000d00117308 */ /* 0x000e240000001800 */
[----:B0-----:R-:W-:-:S08]  /*0970*/  DFMA R2, R16, -R12, 1 ;  /* 0x3ff000001002742b */ /* 0x001fd0000000080c */
[----:B------:R-:W-:-:S08]  /*0980*/  DFMA R2, R2, R2, R2 ;  /* 0x000000020202722b */ /* 0x000fd00000000002 */
[----:B------:R-:W-:Y:S01]  /*0990*/  DFMA R16, R16, R2, R16 ;  /* 0x000000021010722b */ /* 0x000fe20000000010 */
[----:B------:R-:W-:Y:S01]  /*09a0*/  SEL R3, R21, 0x63400000, !P1 ;  /* 0x6340000015037807 */ /* 0x000fe20004800000 */
[----:B------:R-:W-:Y:S01]  /*09b0*/  IMAD.MOV.U32 R2, RZ, RZ, R10 ;  /* 0x000000ffff027224 */ /* 0x000fe200078e000a */
[----:B------:R-:W-:Y:S02]  /*09c0*/  FSETP.GEU.AND P1, PT, |R11|, 1.469367938527859385e-39, PT ;  /* 0x001000000b00780b */ /* 0x000fe40003f2e200 */
[----:B------:R-:W-:-:S03]  /*09d0*/  LOP3.LUT R3, R3, 0x800fffff, R11, 0xf8, !PT ;  /* 0x800fffff03037812 */ /* 0x000fc600078ef80b */
[----:B------:R-:W-:-:S08]  /*09e0*/  DFMA R18, R16, -R12, 1 ;  /* 0x3ff000001012742b */ /* 0x000fd0000000080c */
[----:B------:R-:W-:Y:S01]  /*09f0*/  DFMA R16, R16, R18, R16 ;  /* 0x000000121010722b */ /* 0x000fe20000000010 */
[----:B------:R-:W-:Y:S10]  /*0a00*/  @P1 BRA `(.L_x_6) ;  /* 0x0000000000201947 */ /* 0x000ff40003800000 */
[----:B------:R-:W-:-:S04]  /*0a10*/  LOP3.LUT R18, R15, 0x7ff00000, RZ, 0xc0, !PT ;  /* 0x7ff000000f127812 */ /* 0x000fc800078ec0ff */
[----:B------:R-:W-:Y:S01]  /*0a20*/  ISETP.GE.U32.AND P1, PT, R29, R18, PT ;  /* 0x000000121d00720c */ /* 0x000fe20003f26070 */
[----:B------:R-:W-:-:S03]  /*0a30*/  IMAD.MOV.U32 R18, RZ, RZ, RZ ;  /* 0x000000ffff127224 */ /* 0x000fc600078e00ff */
[----:B------:R-:W-:-:S04]  /*0a40*/  SEL R19, R21, 0x63400000, !P1 ;  /* 0x6340000015137807 */ /* 0x000fc80004800000 */
[----:B------:R-:W-:-:S04]  /*0a50*/  LOP3.LUT R19, R19, 0x80000000, R11, 0xf8, !PT ;  /* 0x8000000013137812 */ /* 0x000fc800078ef80b */
[----:B------:R-:W-:-:S06]  /*0a60*/  LOP3.LUT R19, R19, 0x100000, RZ, 0xfc, !PT ;  /* 0x0010000013137812 */ /* 0x000fcc00078efcff */
[----:B------:R-:W-:-:S10]  /*0a70*/  DFMA R2, R2, 2, -R18 ;  /* 0x400000000202782b */ /* 0x000fd40000000812 */
[----:B------:R-:W-:-:S07]  /*0a80*/  LOP3.LUT R31, R3, 0x7ff00000, RZ, 0xc0, !PT ;  /* 0x7ff00000031f7812 */ /* 0x000fce00078ec0ff */
.L_x_6:
[----:B------:R-:W-:Y:S01]  /*0a90*/  IMAD.MOV.U32 R32, RZ, RZ, R20 ;  /* 0x000000ffff207224 */ /* 0x000fe200078e0014 */
[----:B------:R-:W-:Y:S01]  /*0aa0*/  @!P0 LOP3.LUT R32, R13, 0x7ff00000, RZ, 0xc0, !PT ;  /* 0x7ff000000d208812 */ /* 0x000fe200078ec0ff */
[----:B------:R-:W-:Y:S01]  /*0ab0*/  VIADD R33, R31, 0xffffffff ;  /* 0xffffffff1f217836 */ /* 0x000fe20000000000 */
[----:B------:R-:W-:-:S04]  /*0ac0*/  DMUL R18, R16, R2 ;  /* 0x0000000210127228 */ /* 0x000fc80000000000 */
[----:B------:R-:W-:Y:S01]  /*0ad0*/  ISETP.GT.U32.AND P0, PT, R33, 0x7feffffe, PT ;  /* 0x7feffffe2100780c */ /* 0x000fe20003f04070 */
[----:B------:R-:W-:-:S03]  /*0ae0*/  VIADD R33, R32, 0xffffffff ;  /* 0xffffffff20217836 */ /* 0x000fc60000000000 */
[----:B------:R-:W-:Y:S02]  /*0af0*/  DFMA R20, R18, -R12, R2 ;  /* 0x8000000c1214722b */ /* 0x000fe40000000002 */
[----:B------:R-:W-:-:S06]  /*0b00*/  ISETP.GT.U32.OR P0, PT, R33, 0x7feffffe, P0 ;  /* 0x7feffffe2100780c */ /* 0x000fcc0000704470 */
[----:B------:R-:W-:-:S07]  /*0b10*/  DFMA R20, R16, R20, R18 ;  /* 0x000000141014722b */ /* 0x000fce0000000012 */
[----:B------:R-:W-:Y:S05]  /*0b20*/  @P0 BRA `(.L_x_7) ;  /* 0x0000000000700947 */ /* 0x000fea0003800000 */
[----:B------:R-:W-:Y:S01]  /*0b30*/  LOP3.LUT R16, R15, 0x7ff00000, RZ, 0xc0, !PT ;  /* 0x7ff000000f107812 */ /* 0x000fe200078ec0ff */
[----:B------:R-:W-:-:S03]  /*0b40*/  IMAD.MOV.U32 R11, RZ, RZ, 0x1ca00000 ;  /* 0x1ca00000ff0b7424 */ /* 0x000fc600078e00ff */
[CC--:B------:R-:W-:Y:S02]  /*0b50*/  VIADDMNMX R10, R29.reuse, -R16.reuse, 0xb9600000, !PT ;  /* 0xb96000001d0a7446 */ /* 0x0c0fe40007800910 */
[----:B------:R-:W-:Y:S02]  /*0b60*/  ISETP.GE.U32.AND P0, PT, R29, R16, PT ;  /* 0x000000101d00720c */ /* 0x000fe40003f06070 */
[----:B------:R-:W-:Y:S02]  /*0b70*/  VIMNMX R10, PT, PT, R10, 0x46a00000, PT ;  /* 0x46a000000a0a7848 */ /* 0x000fe40003fe0100 */
[----:B------:R-:W-:-:S05]  /*0b80*/  SEL R11, R11, 0x63400000, !P0 ;  /* 0x634000000b0b7807 */ /* 0x000fca0004000000 */
[----:B------:R-:W-:Y:S02]  /*0b90*/  IMAD.IADD R18, R10, 0x1, -R11 ;  /* 0x000000010a127824 */ /* 0x000fe400078e0a0b */
[----:B------:R-:W-:Y:S02]  /*0ba0*/  IMAD.MOV.U32 R10, RZ, RZ, RZ ;  /* 0x000000ffff0a7224 */ /* 0x000fe400078e00ff */
[----:B------:R-:W-:-:S06]  /*0bb0*/  VIADD R11, R18, 0x7fe00000 ;  /* 0x7fe00000120b7836 */ /* 0x000fcc0000000000 */
[----:B------:R-:W-:-:S10]  /*0bc0*/  DMUL R16, R20, R10 ;  /* 0x0000000a14107228 */ /* 0x000fd40000000000 */
[----:B------:R-:W-:-:S13]  /*0bd0*/  FSETP.GTU.AND P0, PT, |R17|, 1.469367938527859385e-39, PT ;  /* 0x001000001100780b */ /* 0x000fda0003f0c200 */
[----:B------:R-:W-:Y:S05]  /*0be0*/  @P0 BRA `(.L_x_8) ;  /* 0x0000000000940947 */ /* 0x000fea0003800000 */
[----:B------:R-:W-:Y:S01]  /*0bf0*/  DFMA R2, R20, -R12, R2 ;  /* 0x8000000c1402722b */ /* 0x000fe20000000002 */
[----:B------:R-:W-:-:S09]  /*0c00*/  IMAD.MOV.U32 R10, RZ, RZ, RZ ;  /* 0x000000ffff0a7224 */ /* 0x000fd200078e00ff */
[C---:B------:R-:W-:Y:S02]  /*0c10*/  FSETP.NEU.AND P0, PT, R3.reuse, RZ, PT ;  /* 0x000000ff0300720b */ /* 0x040fe40003f0d000 */
[----:B------:R-:W-:-:S04]  /*0c20*/  LOP3.LUT R15, R3, 0x80000000, R15, 0x48, !PT ;  /* 0x80000000030f7812 */ /* 0x000fc800078e480f */
[----:B------:R-:W-:-:S07]  /*0c30*/  LOP3.LUT R11, R15, R11, RZ, 0xfc, !PT ;  /* 0x0000000b0f0b7212 */ /* 0x000fce00078efcff */
[----:B------:R-:W-:Y:S05]  /*0c40*/  @!P0 BRA `(.L_x_8) ;  /* 0x00000000007c8947 */ /* 0x000fea0003800000 */
[----:B------:R-:W-:Y:S01]  /*0c50*/  IMAD.MOV R3, RZ, RZ, -R18 ;  /* 0x000000ffff037224 */ /* 0x000fe200078e0a12 */
[----:B------:R-:W-:Y:S01]  /*0c60*/  DMUL.RP R10, R20, R10 ;  /* 0x0000000a140a7228 */ /* 0x000fe20000008000 */
[----:B------:R-:W-:-:S06]  /*0c70*/  IMAD.MOV.U32 R2, RZ, RZ, RZ ;  /* 0x000000ffff027224 */ /* 0x000fcc00078e00ff */
[----:B------:R-:W-:-:S03]  /*0c80*/  DFMA R2, R16, -R2, R20 ;  /* 0x800000021002722b */ /* 0x000fc60000000014 */
[----:B------:R-:W-:-:S03]  /*0c90*/  LOP3.LUT R15, R11, R15, RZ, 0x3c, !PT ;  /* 0x0000000f0b0f7212 */ /* 0x000fc600078e3cff */
[----:B------:R-:W-:-:S04]  /*0ca0*/  IADD3 R2, PT, PT, -R18, -0x43300000, RZ ;  /* 0xbcd0000012027810 */ /* 0x000fc80007ffe1ff */
[----:B------:R-:W-:-:S04]  /*0cb0*/  FSETP.NEU.AND P0, PT, |R3|, R2, PT ;  /* 0x000000020300720b */ /* 0x000fc80003f0d200 */
[----:B------:R-:W-:Y:S02]  /*0cc0*/  FSEL R16, R10, R16, !P0 ;  /* 0x000000100a107208 */ /* 0x000fe40004000000 */
[----:B------:R-:W-:Y:S01]  /*0cd0*/  FSEL R17, R15, R17, !P0 ;  /* 0x000000110f117208 */ /* 0x000fe20004000000 */
[----:B------:R-:W-:Y:S06]  /*0ce0*/  BRA `(.L_x_8) ;  /* 0x0000000000547947 */ /* 0x000fec0003800000 */
.L_x_7:
[----:B------:R-:W-:-:S14]  /*0cf0*/  DSETP.NAN.AND P0, PT, R10, R10, PT ;  /* 0x0000000a0a00722a */ /* 0x000fdc0003f08000 */
[----:B------:R-:W-:Y:S05]  /*0d00*/  @P0 BRA `(.L_x_9) ;  /* 0x0000000000440947 */ /* 0x000fea0003800000 */
[----:B------:R-:W-:-:S14]  /*0d10*/  DSETP.NAN.AND P0, PT, R14, R14, PT ;  /* 0x0000000e0e00722a */ /* 0x000fdc0003f08000 */
[----:B------:R-:W-:Y:S05]  /*0d20*/  @P0 BRA `(.L_x_10) ;  /* 0x0000000000300947 */ /* 0x000fea0003800000 */
[----:B------:R-:W-:Y:S01]  /*0d30*/  ISETP.NE.AND P0, PT, R31, R32, PT ;  /* 0x000000201f00720c */ /* 0x000fe20003f05270 */
[----:B------:R-:W-:Y:S02]  /*0d40*/  IMAD.MOV.U32 R16, RZ, RZ, 0x0 ;  /* 0x00000000ff107424 */ /* 0x000fe400078e00ff */
[----:B------:R-:W-:-:S10]  /*0d50*/  IMAD.MOV.U32 R17, RZ, RZ, -0x80000 ;  /* 0xfff80000ff117424 */ /* 0x000fd400078e00ff */
[----:B------:R-:W-:Y:S05]  /*0d60*/  @!P0 BRA `(.L_x_8) ;  /* 0x0000000000348947 */ /* 0x000fea0003800000 */
[----:B------:R-:W-:Y:S02]  /*0d70*/  ISETP.NE.AND P0, PT, R31, 0x7ff00000, PT ;  /* 0x7ff000001f00780c */ /* 0x000fe40003f05270 */
[----:B------:R-:W-:Y:S02]  /*0d80*/  LOP3.LUT R17, R11, 0x80000000, R15, 0x48, !PT ;  /* 0x800000000b117812 */ /* 0x000fe400078e480f */
[----:B------:R-:W-:-:S13]  /*0d90*/  ISETP.EQ.OR P0, PT, R32, RZ, !P0 ;  /* 0x000000ff2000720c */ /* 0x000fda0004702670 */
[----:B------:R-:W-:Y:S01]  /*0da0*/  @P0 LOP3.LUT R2, R17, 0x7ff00000, RZ, 0xfc, !PT ;  /* 0x7ff0000011020812 */ /* 0x000fe200078efcff */
[----:B------:R-:W-:Y:S02]  /*0db0*/  @!P0 IMAD.MOV.U32 R16, RZ, RZ, RZ ;  /* 0x000000ffff108224 */ /* 0x000fe400078e00ff */
[----:B------:R-:W-:Y:S02]  /*0dc0*/  @P0 IMAD.MOV.U32 R16, RZ, RZ, RZ ;  /* 0x000000ffff100224 */ /* 0x000fe400078e00ff */
[----:B------:R-:W-:Y:S01]  /*0dd0*/  @P0 IMAD.MOV.U32 R17, RZ, RZ, R2 ;  /* 0x000000ffff110224 */ /* 0x000fe200078e0002 */
[----:B------:R-:W-:Y:S06]  /*0de0*/  BRA `(.L_x_8) ;  /* 0x0000000000147947 */ /* 0x000fec0003800000 */
.L_x_10:
[----:B------:R-:W-:Y:S01]  /*0df0*/  LOP3.LUT R17, R15, 0x80000, RZ, 0xfc, !PT ;  /* 0x000800000f117812 */ /* 0x000fe200078efcff */
[----:B------:R-:W-:Y:S01]  /*0e00*/  IMAD.MOV.U32 R16, RZ, RZ, R14 ;  /* 0x000000ffff107224 */ /* 0x000fe200078e000e */
[----:B------:R-:W-:Y:S06]  /*0e10*/  BRA `(.L_x_8) ;  /* 0x0000000000087947 */ /* 0x000fec0003800000 */
.L_x_9:
[----:B------:R-:W-:Y:S01]  /*0e20*/  LOP3.LUT R17, R11, 0x80000, RZ, 0xfc, !PT ;  /* 0x000800000b117812 */ /* 0x000fe200078efcff */
[----:B------:R-:W-:-:S07]  /*0e30*/  IMAD.MOV.U32 R16, RZ, RZ, R10 ;  /* 0x000000ffff107224 */ /* 0x000fce00078e000a */
.L_x_8:
[----:B------:R-:W-:Y:S02]  /*0e40*/  IMAD.MOV.U32 R31, RZ, RZ, 0x0 ;  /* 0x00000000ff1f7424 */ /* 0x000fe400078e00ff */
[----:B------:R-:W-:Y:S02]  /*0e50*/  IMAD.MOV.U32 R2, RZ, RZ, R16 ;  /* 0x000000ffff027224 */ /* 0x000fe400078e0010 */
[----:B------:R-:W-:Y:S01]  /*0e60*/  IMAD.MOV.U32 R3, RZ, RZ, R17 ;  /* 0x000000ffff037224 */ /* 0x000fe200078e0011 */
[----:B------:R-:W-:Y:S06]  /*0e70*/  RET.REL.NODEC R30 `(_Z16device_time_stepPdS_S_iidddd) ;  /* 0xfffffff01e607950 */ /* 0x000fec0003c3ffff */
.L_x_11:
[----:B------:R-:W-:-:S00]  /*0e80*/  BRA `(.L_x_11) ;  /* 0xfffffffc00fc7947 */ /* 0x000fc0000383ffff */
[----:B------:R-:W-:-:S00]  /*0e90*/  NOP ;  /* 0x0000000000007918 */ /* 0x000fc00000000000 */
        /* <DEDUP_REMOVED lines=14> */
.L_x_17:


//--------------------- .text._Z25device_boundary_conditionPdii --------------------------
	.section	.text._Z25device_boundary_conditionPdii,"ax",@progbits
	.align	128
        .global         _Z25device_boundary_conditionPdii
        .type           _Z25device_boundary_conditionPdii,@function
        .size           _Z25device_boundary_conditionPdii,(.L_x_19 - _Z25device_boundary_conditionPdii)
        .other          _Z25device_boundary_conditionPdii,@"STO_CUDA_ENTRY STV_DEFAULT"
_Z25device_boundary_conditionPdii:
.text._Z25device_boundary_conditionPdii:
[----:B------:R-:W-:Y:S01]  /*0000*/  LDC R1, c[0x0][0x37c] ;  /* 0x0000df00ff017b82 */ /* 0x000fe20000000800 */
[----:B------:R-:W0:Y:S07]  /*0010*/  S2R R5, SR_TID.X ;  /* 0x0000000000057919 */ /* 0x000e2e0000002100 */
[----:B------:R-:W0:Y:S01]  /*0020*/  S2UR UR4, SR_CTAID.X ;  /* 0x00000000000479c3 */ /* 0x000e220000002500 */
[----:B------:R-:W1:Y:S01]  /*0030*/  LDCU UR8, c[0x0][0x38c] ;  /* 0x00007180ff0877ac */ /* 0x000e620008000800 */
[----:B------:R-:W-:Y:S01]  /*0040*/  BSSY.RECONVERGENT B0, `(.L_x_12) ;  /* 0x000001c000007945 */ /* 0x000fe20003800200 */
[----:B------:R-:W2:Y:S01]  /*0050*/  S2R R7, SR_TID.Y ;  /* 0x0000000000077919 */ /* 0x000ea20000002200 */
[----:B------:R-:W3:Y:S04]  /*0060*/  LDCU.64 UR6, c[0x0][0x358] ;  /* 0x00006b00ff0677ac */ /* 0x000ee80008000a00 */
[----:B------:R-:W0:Y:S08]  /*0070*/  LDC R2, c[0x0][0x360] ;  /* 0x0000d800ff027b82 */ /* 0x000e300000000800 */
[----:B------:R-:W2:Y:S08]  /*0080*/  S2UR UR5, SR_CTAID.Y ;  /* 0x00000000000579c3 */ /* 0x000eb00000002600 */
[----:B------:R-:W2:Y:S08]  /*0090*/  LDC R0, c[0x0][0x364] ;  /* 0x0000d900ff007b82 */ /* 0x000eb00000000800 */
[----:B------:R-:W4:Y:S01]  /*00a0*/  LDC R3, c[0x0][0x388] ;  /* 0x0000e200ff037b82 */ /* 0x000f220000000800 */
[----:B0-----:R-:W-:-:S05]  /*00b0*/  IMAD R2, R2, UR4, R5 ;  /* 0x0000000402027c24 */ /* 0x001fca000f8e0205 */
[----:B-1----:R-:W-:Y:S01]  /*00c0*/  ISETP.GE.AND P1, PT, R2, UR8, PT ;  /* 0x0000000802007c0c */ /* 0x002fe2000bf26270 */
[----:B--2---:R-:W-:-:S05]  /*00d0*/  IMAD R0, R0, UR5, R7 ;  /* 0x0000000500007c24 */ /* 0x004fca000f8e0207 */
[----:B----4-:R-:W-:-:S07]  /*00e0*/  ISETP.GE.AND P0, PT, R0, R3, PT ;  /* 0x000000030000720c */ /* 0x010fce0003f06270 */
[----:B---3--:R-:W-:Y:S06]  /*00f0*/  @P1 BRA `(.L_x_13) ;  /* 0x0000000000401947 */ /* 0x008fec0003800000 */
[----:B------:R-:W-:Y:S01]  /*0100*/  ISETP.NE.AND P1, PT, R0, RZ, PT ;  /* 0x000000ff0000720c */ /* 0x000fe20003f25270 */
[----:B------:R-:W0:-:S12]  /*0110*/  LDC R10, c[0x0][0x388] ;  /* 0x0000e200ff0a7b82 */ /* 0x000e180000000800 */
[----:B------:R-:W1:Y:S01]  /*0120*/  @!P1 LDC.64 R4, c[0x0][0x380] ;  /* 0x0000e000ff049b82 */ /* 0x000e620000000a00 */
[----:B0-----:R-:W-:-:S04]  /*0130*/  VIADD R11, R10, 0x2 ;  /* 0x000000020a0b7836 */ /* 0x001fc80000000000 */
[----:B------:R-:W-:-:S04]  /*0140*/  @!P1 IMAD R7, R2, R11, R11 ;  /* 0x0000000b02079224 */ /* 0x000fc800078e020b */
[----:B-1----:R-:W-:-:S05]  /*0150*/  @!P1 IMAD.WIDE R4, R7, 0x8, R4 ;  /* 0x0000000807049825 */ /* 0x002fca00078e0204 */
[----:B------:R-:W2:Y:S01]  /*0160*/  @!P1 LDG.E.64 R6, desc[UR6][R4.64+0x10] ;  /* 0x0000100604069981 */ /* 0x000ea2000c1e1b00 */
[----:B------:R-:W-:-:S05]  /*0170*/  VIADD R9, R10, 0xffffffff ;  /* 0xffffffff0a097836 */ /* 0x000fca0000000000 */
[----:B------:R-:W-:-:S13]  /*0180*/  ISETP.NE.AND P2, PT, R0, R9, PT ;  /* 0x000000090000720c */ /* 0x000fda0003f45270 */
[----:B------:R-:W0:Y:S01]  /*0190*/  @!P2 LDC.64 R8, c[0x0][0x380] ;  /* 0x0000e000ff08ab82 */ /* 0x000e220000000a00 */
[----:B------:R-:W-:-:S04]  /*01a0*/  @!P2 IMAD R11, R2, R11, R11 ;  /* 0x0000000b020ba224 */ /* 0x000fc800078e020b */
[----:B------:R-:W-:-:S04]  /*01b0*/  @!P2 IMAD.IADD R11, R11, 0x1, R10 ;  /* 0x000000010b0ba824 */ /* 0x000fc800078e020a */
[----:B0-----:R-:W-:Y:S01]  /*01c0*/  @!P2 IMAD.WIDE R8, R11, 0x8, R8 ;  /* 0x000000080b08a825 */ /* 0x001fe200078e0208 */
[----:B--2---:R0:W-:Y:S04]  /*01d0*/  @!P1 STG.E.64 desc[UR6][R4.64], R6 ;  /* 0x0000000604009986 */ /* 0x0041e8000c101b06 */
[----:B------:R-:W2:Y:S04]  /*01e0*/  @!P2 LDG.E.64 R10, desc[UR6][R8.64+-0x8] ;  /* 0xfffff806080aa981 */ /* 0x000ea8000c1e1b00 */
[----:B--2---:R0:W-:Y:S02]  /*01f0*/  @!P2 STG.E.64 desc[UR6][R8.64+0x8], R10 ;  /* 0x0000080a0800a986 */ /* 0x0041e4000c101b06 */
.L_x_13:
[----:B------:R-:W-:Y:S05]  /*0200*/  BSYNC.RECONVERGENT B0 ;  /* 0x0000000000007941 */ /* 0x000fea0003800200 */
.L_x_12:
[----:B------:R-:W-:Y:S05]  /*0210*/  @P0 EXIT ;  /* 0x000000000000094d */ /* 0x000fea0003800000 */
[----:B------:R-:W-:Y:S01]  /*0220*/  ISETP.NE.AND P0, PT, R2, RZ, PT ;  /* 0x000000ff0200720c */ /* 0x000fe20003f05270 */
[----:B------:R-:W-:-:S12]  /*0230*/  BSSY.RECONVERGENT B0, `(.L_x_14) ;  /* 0x000000c000007945 */ /* 0x000fd80003800200 */
[----:B------:R-:W-:Y:S05]  /*0240*/  @P0 BRA `(.L_x_15) ;  /* 0x0000000000280947 */ /* 0x000fea0003800000 */
[----:B------:R-:W1:Y:S01]  /*0250*/  LDCU.64 UR4, c[0x0][0x380] ;  /* 0x00007000ff0477ac */ /* 0x000e620008000a00 */
[----:B0-----:R-:W-:-:S04]  /*0260*/  LEA R5, R3, 0x4, 0x1 ;  /* 0x0000000403057811 */ /* 0x001fc800078e08ff */
[----:B------:R-:W-:-:S05]  /*0270*/  IADD3 R5, P0, PT, R0, R5, RZ ;  /* 0x0000000500057210 */ /* 0x000fca0007f1e0ff */
[----:B------:R-:W-:Y:S01]  /*0280*/  IMAD.X R6, RZ, RZ, RZ, P0 ;  /* 0x000000ffff067224 */ /* 0x000fe200000e06ff */
[----:B-1----:R-:W-:-:S04]  /*0290*/  LEA R4, P0, R5, UR4, 0x3 ;  /* 0x0000000405047c11 */ /* 0x002fc8000f8018ff */
[----:B------:R-:W-:Y:S02]  /*02a0*/  LEA.HI.X R5, R5, UR5, R6, 0x3, P0 ;  /* 0x0000000505057c11 */ /* 0x000fe400080f1c06 */
[----:B------:R-:W0:Y:S04]  /*02b0*/  LDC.64 R6, c[0x0][0x380] ;  /* 0x0000e000ff067b82 */ /* 0x000e280000000a00 */
[----:B------:R-:W2:Y:S01]  /*02c0*/  LDG.E.64 R4, desc[UR6][R4.64+0x8] ;  /* 0x0000080604047981 */ /* 0x000ea2000c1e1b00 */
[----:B0-----:R-:W-:-:S05]  /*02d0*/  IMAD.WIDE.U32 R6, R0, 0x8, R6 ;  /* 0x0000000800067825 */ /* 0x001fca00078e0006 */
[----:B--2---:R1:W-:Y:S02]  /*02e0*/  STG.E.64 desc[UR6][R6.64+0x8], R4 ;  /* 0x0000080406007986 */ /* 0x0043e4000c101b06 */
.L_x_15:
[----:B------:R-:W-:Y:S05]  /*02f0*/  BSYNC.RECONVERGENT B0 ;  /* 0x0000000000007941 */ /* 0x000fea0003800200 */
.L_x_14:
[----:B------:R-:W-:-:S06]  /*0300*/  UIADD3 UR4, UPT, UPT, UR8, -0x1, URZ ;  /* 0xffffffff08047890 */ /* 0x000fcc000fffe0ff */
[----:B------:R-:W-:-:S13]  /*0310*/  ISETP.NE.AND P0, PT, R2, UR4, PT ;  /* 0x0000000402007c0c */ /* 0x000fda000bf05270 */
[----:B------:R-:W-:Y:S05]  /*0320*/  @P0 EXIT ;  /* 0x000000000000094d */ /* 0x000fea0003800000 */
[----:B------:R-:W2:Y:S01]  /*0330*/  LDCU.64 UR4, c[0x0][0x380] ;  /* 0x00007000ff0477ac */ /* 0x000ea20008000a00 */
[----:B01----:R-:W-:-:S04]  /*0340*/  VIADD R5, R3, 0x2 ;  /* 0x0000000203057836 */ /* 0x003fc80000000000 */
[----:B------:R-:W-:-:S05]  /*0350*/  IMAD R3, R2, R5, RZ ;  /* 0x0000000502037224 */ /* 0x000fca00078e02ff */
[----:B------:R-:W-:-:S04]  /*0360*/  IADD3 R4, P0, PT, R0, R3, RZ ;  /* 0x0000000300047210 */ /* 0x000fc80007f1e0ff */
[----:B------:R-:W-:Y:S02]  /*0370*/  LEA.HI.X.SX32 R3, R3, RZ, 0x1, P0 ;  /* 0x000000ff03037211 */ /* 0x000fe400000f0eff */
[----:B--2---:R-:W-:-:S04]  /*0380*/  LEA R2, P0, R4, UR4, 0x3 ;  /* 0x0000000404027c11 */ /* 0x004fc8000f8018ff */
[----:B------:R-:W-:-:S06]  /*0390*/  LEA.HI.X R3, R4, UR5, R3, 0x3, P0 ;  /* 0x0000000504037c11 */ /* 0x000fcc00080f1c03 */
[----:B------:R-:W2:Y:S01]  /*03a0*/  LDG.E.64 R2, desc[UR6][R2.64+0x8] ;  /* 0x0000080602027981 */ /* 0x000ea2000c1e1b00 */
[----:B------:R-:W-:-:S05]  /*03b0*/  IMAD R5, R5, UR8, R5 ;  /* 0x0000000805057c24 */ /* 0x000fca000f8e0205 */
[----:B------:R-:W-:-:S04]  /*03c0*/  IADD3 R0, P0, PT, R0, R5, RZ ;  /* 0x0000000500007210 */ /* 0x000fc80007f1e0ff */
[----:B------:R-:W-:Y:S02]  /*03d0*/  LEA.HI.X.SX32 R5, R5, RZ, 0x1, P0 ;  /* 0x000000ff05057211 */ /* 0x000fe400000f0eff */
[----:B------:R-:W-:-:S04]  /*03e0*/  LEA R4, P0, R0, UR4, 0x3 ;  /* 0x0000000400047c11 */ /* 0x000fc8000f8018ff */
[----:B------:R-:W-:-:S05]  /*03f0*/  LEA.HI.X R5, R0, UR5, R5, 0x3, P0 ;  /* 0x0000000500057c11 */ /* 0x000fca00080f1c05 */
[----:B--2---:R-:W-:Y:S01]  /*0400*/  STG.E.64 desc[UR6][R4.64+0x8], R2 ;  /* 0x0000080204007986 */ /* 0x004fe2000c101b06 */
[----:B------:R-:W-:Y:S05]  /*0410*/  EXIT ;  /* 0x000000000000794d */ /* 0x000fea0003800000 */
.L_x_16:
        /* <DEDUP_REMOVED lines=14> */
.L_x_19:


//--------------------- .nv.shared.reserved.0     --------------------------
	.section	.nv.shared.reserved.0,"aw",@nobits
	.weak		__nv_reservedSMEM_offset_0_alias
	.size		__nv_reservedSMEM_offset_0_alias, 0, 64
	.other		__nv_reservedSMEM_offset_0_alias,@"STO_CUDA_RESERVED_SHARED STV_DEFAULT"
__nv_reservedSMEM_offset_0_alias:
	.zero		0
	.zero		64


//--------------------- .nv.constant0._Z16device_time_stepPdS_S_iidddd --------------------------
	.section	.nv.constant0._Z16device_time_stepPdS_S_iidddd,"a",@progbits
	.sectionflags	@""
	.align	4
.nv.constant0._Z16device_time_stepPdS_S_iidddd:
	.zero		960


//--------------------- .nv.constant0._Z25device_boundary_conditionPdii --------------------------
	.section	.nv.constant0._Z25device_boundary_conditionPdii,"a",@progbits
	.sectionflags	@""
	.align	4
.nv.constant0._Z25device_boundary_conditionPdii:
	.zero		912


//--------------------- SYMBOLS --------------------------

	.type		.nv.reservedSmem.offset0,@object
	.size		.nv.reservedSmem.offset0,0x4
